	.headerflags	@"EF_CUDA_TEXMODE_UNIFIED EF_CUDA_64BIT_ADDRESS EF_CUDA_ACCELERATORS EF_CUDA_SM90 EF_CUDA_VIRTUAL_SM(EF_CUDA_SM90)"
	.elftype	@"ET_EXEC"


//--------------------- .nv.info                  --------------------------
	.section	.nv.info,"",@"SHT_CUDA_INFO"
	.align	4


	//----- nvinfo : EIATTR_REGCOUNT
	.align		4
        /*0000*/ 	.byte	0x04, 0x2f
        /*0002*/ 	.short	(.L_1 - .L_0)
	.align		4
.L_0:
        /*0004*/ 	.word	index@(triton_per_fused_sum_0)
        /*0008*/ 	.word	0x0000000d


	//----- nvinfo : EIATTR_MIN_STACK_SIZE
	.align		4
.L_1:
        /*000c*/ 	.byte	0x04, 0x12
        /*000e*/ 	.short	(.L_3 - .L_2)
	.align		4
.L_2:
        /*0010*/ 	.word	index@(triton_per_fused_sum_0)
        /*0014*/ 	.word	0x00000000


	//----- nvinfo : EIATTR_FRAME_SIZE
	.align		4
.L_3:
        /*0018*/ 	.byte	0x04, 0x11
        /*001a*/ 	.short	(.L_5 - .L_4)
	.align		4
.L_4:
        /*001c*/ 	.word	index@(triton_per_fused_sum_0)
        /*0020*/ 	.word	0x00000000


	//----- nvinfo : EIATTR_MIN_STACK_SIZE
	.align		4
.L_5:
        /*0024*/ 	.byte	0x04, 0x12
        /*0026*/ 	.short	(.L_7 - .L_6)
	.align		4
.L_6:
        /*0028*/ 	.word	index@(triton_per_fused_sum_0)
        /*002c*/ 	.word	0x00000000
.L_7:


//--------------------- .nv.info.triton_per_fused_sum_0 --------------------------
	.section	.nv.info.triton_per_fused_sum_0,"",@"SHT_CUDA_INFO"
	.sectionflags	@""
	.align	4


	//----- nvinfo : EIATTR_CUDA_API_VERSION
	.align		4
        /*0000*/ 	.byte	0x04, 0x37
        /*0002*/ 	.short	(.L_9 - .L_8)
.L_8:
        /*0004*/ 	.word	0x0000007c


	//----- nvinfo : EIATTR_KPARAM_INFO
	.align		4
.L_9:
        /*0008*/ 	.byte	0x04, 0x17
        /*000a*/ 	.short	(.L_11 - .L_10)
.L_10:
        /*000c*/ 	.word	0x00000000
        /*0010*/ 	.short	0x0002
        /*0012*/ 	.short	0x0010
        /*0014*/ 	.byte	0x00, 0xf0, 0x11, 0x00


	//----- nvinfo : EIATTR_KPARAM_INFO
	.align		4
.L_11:
        /*0018*/ 	.byte	0x04, 0x17
        /*001a*/ 	.short	(.L_13 - .L_12)
.L_12:
        /*001c*/ 	.word	0x00000000
        /*0020*/ 	.short	0x0001
        /*0022*/ 	.short	0x0008
        /*0024*/ 	.byte	0x00, 0xf4, 0x21, 0x00


	//----- nvinfo : EIATTR_KPARAM_INFO
	.align		4
.L_13:
        /*0028*/ 	.byte	0x04, 0x17
        /*002a*/ 	.short	(.L_15 - .L_14)
.L_14:
        /*002c*/ 	.word	0x00000000
        /*0030*/ 	.short	0x0000
        /*0032*/ 	.short	0x0000
        /*0034*/ 	.byte	0x00, 0xf4, 0x21, 0x00


	//----- nvinfo : EIATTR_SPARSE_MMA_MASK
	.align		4
.L_15:
        /*0038*/ 	.byte	0x03, 0x50
        /*003a*/ 	.short	0x0000


	//----- nvinfo : EIATTR_MAXREG_COUNT
	.align		4
        /*003c*/ 	.byte	0x03, 0x1b
        /*003e*/ 	.short	0x00ff


	//----- nvinfo : EIATTR_COOP_GROUP_MASK_REGIDS
	.align		4
        /*0040*/ 	.byte	0x04, 0x29
        /*0042*/ 	.short	(.L_17 - .L_16)


	//   ....[0]....
.L_16:
        /*0044*/ 	.word	0xffffffff


	//   ....[1]....
        /*0048*/ 	.word	0xffffffff


	//   ....[2]....
        /*004c*/ 	.word	0xffffffff


	//   ....[3]....
        /*0050*/ 	.word	0xffffffff


	//   ....[4]....
        /*0054*/ 	.word	0xffffffff


	//   ....[5]....
        /*0058*/ 	.word	0xffffffff


	//----- nvinfo : EIATTR_COOP_GROUP_INSTR_OFFSETS
	.align		4
.L_17:
        /*005c*/ 	.byte	0x04, 0x28
        /*005e*/ 	.short	(.L_19 - .L_18)


	//   ....[0]....
.L_18:
        /*0060*/ 	.word	0x00000120


	//   ....[1]....
        /*0064*/ 	.word	0x00000140


	//   ....[2]....
        /*0068*/ 	.word	0x00000170


	//   ....[3]....
        /*006c*/ 	.word	0x00000190


	//   ....[4]....
        /*0070*/ 	.word	0x000001b0


	//   ....[5]....
        /*0074*/ 	.word	0x00000220


	//----- nvinfo : EIATTR_EXIT_INSTR_OFFSETS
	.align		4
.L_19:
        /*0078*/ 	.byte	0x04, 0x1c
        /*007a*/ 	.short	(.L_21 - .L_20)


	//   ....[0]....
.L_20:
        /*007c*/ 	.word	0x00000280


	//   ....[1]....
        /*0080*/ 	.word	0x000002c0


	//----- nvinfo : EIATTR_REQNTID
	.align		4
.L_21:
        /*0084*/ 	.byte	0x04, 0x10
        /*0086*/ 	.short	(.L_23 - .L_22)
.L_22:
        /*0088*/ 	.word	0x00000040
        /*008c*/ 	.word	0x00000001
        /*0090*/ 	.word	0x00000001


	//----- nvinfo : EIATTR_CBANK_PARAM_SIZE
	.align		4
.L_23:
        /*0094*/ 	.byte	0x03, 0x19
        /*0096*/ 	.short	0x0014


	//----- nvinfo : EIATTR_PARAM_CBANK
	.align		4
        /*0098*/ 	.byte	0x04, 0x0a
        /*009a*/ 	.short	(.L_25 - .L_24)
	.align		4
.L_24:
        /*009c*/ 	.word	index@(.nv.constant0.triton_per_fused_sum_0)
        /*00a0*/ 	.short	0x0210
        /*00a2*/ 	.short	0x0014


	//----- nvinfo : EIATTR_SW_WAR
	.align		4
.L_25:
        /*00a4*/ 	.byte	0x04, 0x36
        /*00a6*/ 	.short	(.L_27 - .L_26)
.L_26:
        /*00a8*/ 	.word	0x00000008
.L_27:


//--------------------- .nv.callgraph             --------------------------
	.section	.nv.callgraph,"",@"SHT_CUDA_CALLGRAPH"
	.align	4
	.sectionentsize	8
	.align		4
        /*0000*/ 	.word	0x00000000
	.align		4
        /*0004*/ 	.word	0xffffffff
	.align		4
        /*0008*/ 	.word	0x00000000
	.align		4
        /*000c*/ 	.word	0xfffffffe
	.align		4
        /*0010*/ 	.word	0x00000000
	.align		4
        /*0014*/ 	.word	0xfffffffd
	.align		4
        /*0018*/ 	.word	0x00000000
	.align		4
        /*001c*/ 	.word	0xfffffffc


//--------------------- .text.triton_per_fused_sum_0 --------------------------
	.section	.text.triton_per_fused_sum_0,"ax",@progbits
	.sectionflags	@"SHF_BARRIERS=1"
	.align	128
        .global         triton_per_fused_sum_0
        .type           triton_per_fused_sum_0,@function
        .size           triton_per_fused_sum_0,(.L_x_1 - triton_per_fused_sum_0)
        .other          triton_per_fused_sum_0,@"STO_CUDA_ENTRY STV_DEFAULT"
triton_per_fused_sum_0:
.text.triton_per_fused_sum_0:
[----:B------:R-:W0:Y:S02]  /*0000*/  LDC R1, c[0x0][0x28] ;  /* 0x00000a00ff017b82 */ /* 0x000e240000000800 */
[----:B------:R-:W1:Y:S01]  /*0010*/  S2R R10, SR_TID.X ;  /* 0x00000000000a7919 */ /* 0x000e620000002100 */
[----:B------:R-:W2:Y:S01]  /*0020*/  LDC.64 R2, c[0x0][0x210] ;  /* 0x00008400ff027b82 */ /* 0x000ea20000000a00 */
[----:B------:R-:W-:Y:S01]  /*0030*/  ULDC.64 UR6, c[0x0][0x208] ;  /* 0x0000820000067ab9 */ /* 0x000fe20000000a00 */
[----:B-1----:R-:W-:-:S04]  /*0040*/  SHF.L.U32 R0, R10, 0x2, RZ ;  /* 0x000000020a007819 */ /* 0x002fc800000006ff */
[----:B------:R-:W-:-:S05]  /*0050*/  LOP3.LUT R5, R0, 0xfc, RZ, 0xc0, !PT ;  /* 0x000000fc00057812 */ /* 0x000fca00078ec0ff */
[----:B--2---:R-:W-:-:S05]  /*0060*/  IMAD.WIDE.U32 R2, R5, 0x4, R2 ;  /* 0x0000000405027825 */ /* 0x004fca00078e0002 */
[----:B------:R1:W2:Y:S01]  /*0070*/  LDG.E.128 R4, desc[UR6][R2.64] ;  /* 0x0000000602047981 */ /* 0x0002a2000c1e1d00 */
[----:B------:R-:W3:Y:S01]  /*0080*/  S2UR UR5, SR_CgaCtaId ;  /* 0x00000000000579c3 */ /* 0x000ee20000008800 */
[C---:B------:R-:W-:Y:S01]  /*0090*/  LOP3.LUT P0, RZ, R10.reuse, 0x1f, RZ, 0xc0, !PT ;  /* 0x0000001f0aff7812 */ /* 0x040fe2000780c0ff */
[----:B------:R-:W-:Y:S01]  /*00a0*/  UMOV UR4, 0x400 ;  /* 0x0000040000047882 */ /* 0x000fe20000000000 */
[----:B------:R-:W-:Y:S02]  /*00b0*/  ISETP.GE.AND P1, PT, R10, 0x2, PT ;  /* 0x000000020a00780c */ /* 0x000fe40003f26270 */
[----:B-1----:R-:W-:-:S04]  /*00c0*/  SHF.R.U32.HI R2, RZ, 0x3, R10 ;  /* 0x00000003ff027819 */ /* 0x002fc8000001160a */
[----:B------:R-:W-:Y:S01]  /*00d0*/  LOP3.LUT R2, R2, 0x4, RZ, 0xc0, !PT ;  /* 0x0000000402027812 */ /* 0x000fe200078ec0ff */
[----:B---3--:R-:W-:Y:S01]  /*00e0*/  UPRMT UR4, UR5, 0x654, UR4 ;  /* 0x0000065405047896 */ /* 0x008fe20008000004 */
[----:B--2---:R-:W-:-:S04]  /*00f0*/  FADD R5, R4, R5 ;  /* 0x0000000504057221 */ /* 0x004fc80000000000 */
[----:B------:R-:W-:-:S04]  /*0100*/  FADD R6, R6, R5 ;  /* 0x0000000506067221 */ /* 0x000fc80000000000 */
[----:B------:R-:W-:-:S05]  /*0110*/  FADD R6, R7, R6 ;  /* 0x0000000607067221 */ /* 0x000fca0000000000 */
[----:B------:R-:W1:Y:S02]  /*0120*/  SHFL.BFLY PT, R5, R6, 0x10, 0x1f ;  /* 0x0e001f0006057f89 */ /* 0x000e6400000e0000 */
[----:B-1----:R-:W-:-:S05]  /*0130*/  FADD R5, R6, R5 ;  /* 0x0000000506057221 */ /* 0x002fca0000000000 */
[----:B------:R-:W1:Y:S02]  /*0140*/  SHFL.BFLY PT, R4, R5, 0x8, 0x1f ;  /* 0x0d001f0005047f89 */ /* 0x000e6400000e0000 */
[----:B-1----:R-:W-:Y:S01]  /*0150*/  FADD R4, R5, R4 ;  /* 0x0000000405047221 */ /* 0x002fe20000000000 */
[----:B------:R-:W-:-:S04]  /*0160*/  LOP3.LUT R5, R10, 0x1, RZ, 0xc0, !PT ;  /* 0x000000010a057812 */ /* 0x000fc800078ec0ff */
[----:B------:R-:W1:Y:S02]  /*0170*/  SHFL.BFLY PT, R7, R4, 0x4, 0x1f ;  /* 0x0c801f0004077f89 */ /* 0x000e6400000e0000 */
[----:B-1----:R-:W-:-:S05]  /*0180*/  FADD R7, R4, R7 ;  /* 0x0000000704077221 */ /* 0x002fca0000000000 */
[----:B------:R-:W1:Y:S02]  /*0190*/  SHFL.BFLY PT, R8, R7, 0x2, 0x1f ;  /* 0x0c401f0007087f89 */ /* 0x000e6400000e0000 */
[----:B-1----:R-:W-:-:S05]  /*01a0*/  FADD R8, R7, R8 ;  /* 0x0000000807087221 */ /* 0x002fca0000000000 */
[----:B------:R-:W1:Y:S02]  /*01b0*/  SHFL.BFLY PT, R3, R8, 0x1, 0x1f ;  /* 0x0c201f0008037f89 */ /* 0x000e6400000e0000 */
[----:B-1----:R-:W-:-:S05]  /*01c0*/  FADD R3, R8, R3 ;  /* 0x0000000308037221 */ /* 0x002fca0000000000 */
[----:B------:R-:W-:Y:S01]  /*01d0*/  @!P0 STS [R2+UR4], R3 ;  /* 0x0000000302008988 */ /* 0x000fe20008000804 */
[----:B------:R-:W-:Y:S01]  /*01e0*/  BAR.SYNC.DEFER_BLOCKING 0x0 ;  /* 0x0000000000007b1d */ /* 0x000fe20000010000 */
[----:B------:R-:W-:-:S04]  /*01f0*/  ISETP.NE.U32.AND P0, PT, R5, 0x1, PT ;  /* 0x000000010500780c */ /* 0x000fc80003f05070 */
[----:B------:R-:W-:Y:S01]  /*0200*/  ISETP.LT.AND P0, PT, R10, 0x2, P0 ;  /* 0x000000020a00780c */ /* 0x000fe20000701270 */
[----:B------:R-:W1:Y:S04]  /*0210*/  @!P1 LDS R9, [R0+UR4] ;  /* 0x0000000400099984 */ /* 0x000e680008000800 */
[----:B-1----:R-:W1:Y:S02]  /*0220*/  SHFL.BFLY PT, R4, R9, 0x1, 0x1f ;  /* 0x0c201f0009047f89 */ /* 0x002e6400000e0000 */
[----:B-1----:R-:W-:-:S06]  /*0230*/  FADD R5, R9, R4 ;  /* 0x0000000409057221 */ /* 0x002fcc0000000000 */
[----:B------:R1:W-:Y:S01]  /*0240*/  @P0 STS [R0+UR4], R5 ;  /* 0x0000000500000988 */ /* 0x0003e20008000804 */
[----:B------:R-:W-:Y:S01]  /*0250*/  BAR.SYNC.DEFER_BLOCKING 0x0 ;  /* 0x0000000000007b1d */ /* 0x000fe20000010000 */
[----:B------:R-:W-:-:S05]  /*0260*/  LOP3.LUT P0, RZ, R10, 0x3f, RZ, 0xc0, !PT ;  /* 0x0000003f0aff7812 */ /* 0x000fca000780c0ff */
[----:B------:R-:W2:Y:S08]  /*0270*/  LDS R4, [UR4] ;  /* 0x00000004ff047984 */ /* 0x000eb00008000800 */
[----:B-1----:R-:W-:Y:S05]  /*0280*/  @P0 EXIT ;  /* 0x000000000000094d */ /* 0x002fea0003800000 */
[----:B------:R-:W0:Y:S01]  /*0290*/  LDC.64 R2, c[0x0][0x218] ;  /* 0x00008600ff027b82 */ /* 0x000e220000000a00 */
[----:B--2---:R-:W-:-:S05]  /*02a0*/  FADD R5, RZ, R4 ;  /* 0x00000004ff057221 */ /* 0x004fca0000000000 */
[----:B0-----:R-:W-:Y:S01]  /*02b0*/  STG.E desc[UR6][R2.64], R5 ;  /* 0x0000000502007986 */ /* 0x001fe2000c101906 */
[----:B------:R-:W-:Y:S05]  /*02c0*/  EXIT ;  /* 0x000000000000794d */ /* 0x000fea0003800000 */
.L_x_0:
[----:B------:R-:W-:-:S00]  /*02d0*/  BRA `(.L_x_0) ;  /* 0xfffffffc00fc7947 */ /* 0x000fc0000383ffff */
[----:B------:R-:W-:-:S00]  /*02e0*/  NOP ;  /* 0x0000000000007918 */ /* 0x000fc00000000000 */
        /* <DEDUP_REMOVED lines=9> */
.L_x_1:


//--------------------- .nv.shared.triton_per_fused_sum_0 --------------------------
	.section	.nv.shared.triton_per_fused_sum_0,"aw",@nobits
	.sectionflags	@""
	.align	16
	.zero		1024


//--------------------- .nv.constant0.triton_per_fused_sum_0 --------------------------
	.section	.nv.constant0.triton_per_fused_sum_0,"a",@progbits
	.sectionflags	@""
	.align	4
.nv.constant0.triton_per_fused_sum_0:
	.zero		548
